//
// Generated by NVIDIA NVVM Compiler
//
// Compiler Build ID: CL-36424714
// Cuda compilation tools, release 13.0, V13.0.88
// Based on NVVM 20.0.0
//

.version 9.0
.target sm_100
.address_size 64

	// .globl	_Z15KernelWeakTrainiiPidS_PbPd
.const .align 1 .b8 V[6987];
.const .align 8 .b8 W[55896];

.visible .entry _Z15KernelWeakTrainiiPidS_PbPd(
	.param .u32 _Z15KernelWeakTrainiiPidS_PbPd_param_0,
	.param .u32 _Z15KernelWeakTrainiiPidS_PbPd_param_1,
	.param .u64 .ptr .align 1 _Z15KernelWeakTrainiiPidS_PbPd_param_2,
	.param .f64 _Z15KernelWeakTrainiiPidS_PbPd_param_3,
	.param .u64 .ptr .align 1 _Z15KernelWeakTrainiiPidS_PbPd_param_4,
	.param .u64 .ptr .align 1 _Z15KernelWeakTrainiiPidS_PbPd_param_5,
	.param .u64 .ptr .align 1 _Z15KernelWeakTrainiiPidS_PbPd_param_6
)
{
	.reg .pred 	%p<30>;
	.reg .b16 	%rs<51>;
	.reg .b32 	%r<85>;
	.reg .b64 	%rd<86>;
	.reg .b64 	%fd<102>;

	ld.param.u32 	%r55, [_Z15KernelWeakTrainiiPidS_PbPd_param_1];
	ld.param.u64 	%rd11, [_Z15KernelWeakTrainiiPidS_PbPd_param_2];
	ld.param.f64 	%fd81, [_Z15KernelWeakTrainiiPidS_PbPd_param_3];
	ld.param.u64 	%rd8, [_Z15KernelWeakTrainiiPidS_PbPd_param_4];
	ld.param.u64 	%rd9, [_Z15KernelWeakTrainiiPidS_PbPd_param_5];
	ld.param.u64 	%rd10, [_Z15KernelWeakTrainiiPidS_PbPd_param_6];
	cvta.to.global.u64 	%rd1, %rd11;
	mov.u32 	%r56, %ctaid.x;
	mov.u32 	%r57, %ntid.x;
	mov.u32 	%r58, %tid.x;
	mad.lo.s32 	%r1, %r56, %r57, %r58;
	setp.gt.s32 	%p1, %r1, 881;
	@%p1 bra 	$L__BB0_31;
	cvta.to.global.u64 	%rd12, %rd8;
	cvta.to.global.u64 	%rd13, %rd9;
	cvta.to.global.u64 	%rd14, %rd10;
	cvt.s64.s32 	%rd15, %r1;
	mul.wide.s32 	%rd16, %r1, 4;
	add.s64 	%rd2, %rd12, %rd16;
	mov.b32 	%r69, 0;
	st.global.u32 	[%rd2], %r69;
	add.s64 	%rd3, %rd13, %rd15;
	mov.b16 	%rs39, 1;
	st.global.u8 	[%rd3], %rs39;
	mul.wide.s32 	%rd17, %r1, 8;
	add.s64 	%rd4, %rd14, %rd17;
	mov.b64 	%rd18, 4910523509831470144;
	st.global.u64 	[%rd4], %rd18;
	mul.lo.s32 	%r76, %r55, %r1;
	setp.lt.s32 	%p2, %r55, 1;
	@%p2 bra 	$L__BB0_30;
	and.b32  	%r3, %r55, 3;
	setp.lt.u32 	%p3, %r55, 4;
	mov.b16 	%rs39, 1;
	mov.b32 	%r81, 0;
	mov.u32 	%r69, %r81;
	mov.f64 	%fd82, %fd81;
	@%p3 bra 	$L__BB0_17;
	and.b32  	%r81, %r55, 2147483644;
	neg.s32 	%r67, %r81;
	add.s64 	%rd5, %rd1, 8;
	mov.b16 	%rs39, 1;
	mov.b32 	%r69, 0;
	mov.b32 	%r66, 1;
	mov.u64 	%rd21, V;
	mov.u64 	%rd27, W;
	mov.f64 	%fd82, %fd81;
$L__BB0_4:
	.pragma "nounroll";
	add.s32 	%r10, %r66, -1;
	mul.wide.s32 	%rd19, %r76, 4;
	add.s64 	%rd6, %rd5, %rd19;
	ld.global.u32 	%r11, [%rd6+-8];
	cvt.s64.s32 	%rd20, %r11;
	add.s64 	%rd22, %rd21, %rd20;
	ld.const.u8 	%rs31, [%rd22];
	setp.eq.s16 	%p4, %rs31, 0;
	@%p4 bra 	$L__BB0_6;
	mul.wide.s32 	%rd23, %r11, 8;
	add.s64 	%rd25, %rd27, %rd23;
	ld.const.f64 	%fd50, [%rd25];
	sub.f64 	%fd83, %fd82, %fd50;
	setp.lt.f64 	%p5, %fd83, %fd81;
	selp.f64 	%fd84, %fd83, %fd81, %p5;
	selp.b16 	%rs40, 1, %rs39, %p5;
	selp.b32 	%r70, %r10, %r69, %p5;
	bra.uni 	$L__BB0_7;
$L__BB0_6:
	mul.wide.s32 	%rd26, %r11, 8;
	add.s64 	%rd28, %rd27, %rd26;
	ld.const.f64 	%fd51, [%rd28];
	add.f64 	%fd83, %fd82, %fd51;
	mov.f64 	%fd52, 0d3FF0000000000000;
	sub.f64 	%fd53, %fd52, %fd83;
	setp.lt.f64 	%p6, %fd53, %fd81;
	selp.f64 	%fd84, %fd53, %fd81, %p6;
	selp.b16 	%rs40, 0, %rs39, %p6;
	selp.b32 	%r70, %r10, %r69, %p6;
$L__BB0_7:
	add.s32 	%r15, %r66, 2;
	ld.global.u32 	%r16, [%rd6+-4];
	cvt.s64.s32 	%rd29, %r16;
	add.s64 	%rd31, %rd21, %rd29;
	ld.const.u8 	%rs32, [%rd31];
	setp.eq.s16 	%p7, %rs32, 0;
	@%p7 bra 	$L__BB0_9;
	mul.wide.s32 	%rd32, %r16, 8;
	add.s64 	%rd34, %rd27, %rd32;
	ld.const.f64 	%fd54, [%rd34];
	sub.f64 	%fd85, %fd83, %fd54;
	setp.lt.f64 	%p8, %fd85, %fd84;
	selp.f64 	%fd86, %fd85, %fd84, %p8;
	selp.b16 	%rs41, 1, %rs40, %p8;
	selp.b32 	%r71, %r66, %r70, %p8;
	bra.uni 	$L__BB0_10;
$L__BB0_9:
	mul.wide.s32 	%rd35, %r16, 8;
	add.s64 	%rd37, %rd27, %rd35;
	ld.const.f64 	%fd55, [%rd37];
	add.f64 	%fd85, %fd83, %fd55;
	mov.f64 	%fd56, 0d3FF0000000000000;
	sub.f64 	%fd57, %fd56, %fd85;
	setp.lt.f64 	%p9, %fd57, %fd84;
	selp.f64 	%fd86, %fd57, %fd84, %p9;
	selp.b16 	%rs41, 0, %rs40, %p9;
	selp.b32 	%r71, %r66, %r70, %p9;
$L__BB0_10:
	add.s32 	%r20, %r66, 1;
	ld.global.u32 	%r21, [%rd6];
	cvt.s64.s32 	%rd38, %r21;
	add.s64 	%rd40, %rd21, %rd38;
	ld.const.u8 	%rs33, [%rd40];
	setp.eq.s16 	%p10, %rs33, 0;
	@%p10 bra 	$L__BB0_12;
	mul.wide.s32 	%rd41, %r21, 8;
	add.s64 	%rd43, %rd27, %rd41;
	ld.const.f64 	%fd58, [%rd43];
	sub.f64 	%fd87, %fd85, %fd58;
	setp.lt.f64 	%p11, %fd87, %fd86;
	selp.f64 	%fd88, %fd87, %fd86, %p11;
	selp.b16 	%rs42, 1, %rs41, %p11;
	selp.b32 	%r72, %r20, %r71, %p11;
	bra.uni 	$L__BB0_13;
$L__BB0_12:
	mul.wide.s32 	%rd44, %r21, 8;
	add.s64 	%rd46, %rd27, %rd44;
	ld.const.f64 	%fd59, [%rd46];
	add.f64 	%fd87, %fd85, %fd59;
	mov.f64 	%fd60, 0d3FF0000000000000;
	sub.f64 	%fd61, %fd60, %fd87;
	setp.lt.f64 	%p12, %fd61, %fd86;
	selp.f64 	%fd88, %fd61, %fd86, %p12;
	selp.b16 	%rs42, 0, %rs41, %p12;
	selp.b32 	%r72, %r20, %r71, %p12;
$L__BB0_13:
	ld.global.u32 	%r25, [%rd6+4];
	cvt.s64.s32 	%rd47, %r25;
	add.s64 	%rd49, %rd21, %rd47;
	ld.const.u8 	%rs34, [%rd49];
	setp.eq.s16 	%p13, %rs34, 0;
	@%p13 bra 	$L__BB0_15;
	mul.wide.s32 	%rd50, %r25, 8;
	add.s64 	%rd52, %rd27, %rd50;
	ld.const.f64 	%fd62, [%rd52];
	sub.f64 	%fd82, %fd87, %fd62;
	setp.lt.f64 	%p14, %fd82, %fd88;
	selp.f64 	%fd81, %fd82, %fd88, %p14;
	selp.b16 	%rs39, 1, %rs42, %p14;
	selp.b32 	%r69, %r15, %r72, %p14;
	bra.uni 	$L__BB0_16;
$L__BB0_15:
	mul.wide.s32 	%rd53, %r25, 8;
	add.s64 	%rd55, %rd27, %rd53;
	ld.const.f64 	%fd63, [%rd55];
	add.f64 	%fd82, %fd87, %fd63;
	mov.f64 	%fd64, 0d3FF0000000000000;
	sub.f64 	%fd65, %fd64, %fd82;
	setp.lt.f64 	%p15, %fd65, %fd88;
	selp.f64 	%fd81, %fd65, %fd88, %p15;
	selp.b16 	%rs39, 0, %rs42, %p15;
	selp.b32 	%r69, %r15, %r72, %p15;
$L__BB0_16:
	add.s32 	%r76, %r76, 4;
	add.s32 	%r67, %r67, 4;
	add.s32 	%r66, %r66, 4;
	setp.ne.s32 	%p16, %r67, 0;
	@%p16 bra 	$L__BB0_4;
$L__BB0_17:
	setp.eq.s32 	%p17, %r3, 0;
	@%p17 bra 	$L__BB0_30;
	setp.eq.s32 	%p18, %r3, 1;
	@%p18 bra 	$L__BB0_26;
	mul.wide.s32 	%rd56, %r76, 4;
	add.s64 	%rd7, %rd1, %rd56;
	ld.global.u32 	%r36, [%rd7];
	cvt.s64.s32 	%rd57, %r36;
	mov.u64 	%rd58, V;
	add.s64 	%rd59, %rd58, %rd57;
	ld.const.u8 	%rs36, [%rd59];
	setp.eq.s16 	%p19, %rs36, 0;
	@%p19 bra 	$L__BB0_21;
	mul.wide.s32 	%rd60, %r36, 8;
	mov.u64 	%rd61, W;
	add.s64 	%rd62, %rd61, %rd60;
	ld.const.f64 	%fd67, [%rd62];
	sub.f64 	%fd94, %fd82, %fd67;
	setp.lt.f64 	%p20, %fd94, %fd81;
	selp.f64 	%fd95, %fd94, %fd81, %p20;
	selp.b16 	%rs46, 1, %rs39, %p20;
	selp.b32 	%r78, %r81, %r69, %p20;
	bra.uni 	$L__BB0_22;
$L__BB0_21:
	mul.wide.s32 	%rd63, %r36, 8;
	mov.u64 	%rd64, W;
	add.s64 	%rd65, %rd64, %rd63;
	ld.const.f64 	%fd68, [%rd65];
	add.f64 	%fd94, %fd82, %fd68;
	mov.f64 	%fd69, 0d3FF0000000000000;
	sub.f64 	%fd70, %fd69, %fd94;
	setp.lt.f64 	%p21, %fd70, %fd81;
	selp.f64 	%fd95, %fd70, %fd81, %p21;
	selp.b16 	%rs46, 0, %rs39, %p21;
	selp.b32 	%r78, %r81, %r69, %p21;
$L__BB0_22:
	add.s32 	%r40, %r81, 1;
	ld.global.u32 	%r41, [%rd7+4];
	cvt.s64.s32 	%rd66, %r41;
	add.s64 	%rd68, %rd58, %rd66;
	ld.const.u8 	%rs37, [%rd68];
	setp.eq.s16 	%p22, %rs37, 0;
	@%p22 bra 	$L__BB0_24;
	mul.wide.s32 	%rd69, %r41, 8;
	mov.u64 	%rd70, W;
	add.s64 	%rd71, %rd70, %rd69;
	ld.const.f64 	%fd71, [%rd71];
	sub.f64 	%fd82, %fd94, %fd71;
	setp.lt.f64 	%p23, %fd82, %fd95;
	selp.f64 	%fd81, %fd82, %fd95, %p23;
	selp.b16 	%rs39, 1, %rs46, %p23;
	selp.b32 	%r69, %r40, %r78, %p23;
	bra.uni 	$L__BB0_25;
$L__BB0_24:
	mul.wide.s32 	%rd72, %r41, 8;
	mov.u64 	%rd73, W;
	add.s64 	%rd74, %rd73, %rd72;
	ld.const.f64 	%fd72, [%rd74];
	add.f64 	%fd82, %fd94, %fd72;
	mov.f64 	%fd73, 0d3FF0000000000000;
	sub.f64 	%fd74, %fd73, %fd82;
	setp.lt.f64 	%p24, %fd74, %fd95;
	selp.f64 	%fd81, %fd74, %fd95, %p24;
	selp.b16 	%rs39, 0, %rs46, %p24;
	selp.b32 	%r69, %r40, %r78, %p24;
$L__BB0_25:
	add.s32 	%r76, %r76, 2;
	add.s32 	%r81, %r81, 2;
$L__BB0_26:
	and.b32  	%r65, %r55, 1;
	setp.eq.b32 	%p25, %r65, 1;
	not.pred 	%p26, %p25;
	@%p26 bra 	$L__BB0_30;
	mul.wide.s32 	%rd75, %r76, 4;
	add.s64 	%rd76, %rd1, %rd75;
	ld.global.u32 	%r51, [%rd76];
	cvt.s64.s32 	%rd77, %r51;
	mov.u64 	%rd78, V;
	add.s64 	%rd79, %rd78, %rd77;
	ld.const.u8 	%rs38, [%rd79];
	setp.eq.s16 	%p27, %rs38, 0;
	@%p27 bra 	$L__BB0_29;
	mul.wide.s32 	%rd80, %r51, 8;
	mov.u64 	%rd81, W;
	add.s64 	%rd82, %rd81, %rd80;
	ld.const.f64 	%fd75, [%rd82];
	sub.f64 	%fd76, %fd82, %fd75;
	setp.lt.f64 	%p28, %fd76, %fd81;
	selp.f64 	%fd81, %fd76, %fd81, %p28;
	selp.b16 	%rs39, 1, %rs39, %p28;
	selp.b32 	%r69, %r81, %r69, %p28;
	bra.uni 	$L__BB0_30;
$L__BB0_29:
	mul.wide.s32 	%rd83, %r51, 8;
	mov.u64 	%rd84, W;
	add.s64 	%rd85, %rd84, %rd83;
	ld.const.f64 	%fd77, [%rd85];
	add.f64 	%fd78, %fd82, %fd77;
	mov.f64 	%fd79, 0d3FF0000000000000;
	sub.f64 	%fd80, %fd79, %fd78;
	setp.lt.f64 	%p29, %fd80, %fd81;
	selp.f64 	%fd81, %fd80, %fd81, %p29;
	selp.b16 	%rs39, 0, %rs39, %p29;
	selp.b32 	%r69, %r81, %r69, %p29;
$L__BB0_30:
	st.global.u32 	[%rd2], %r69;
	st.global.u8 	[%rd3], %rs39;
	st.global.f64 	[%rd4], %fd81;
$L__BB0_31:
	ret;

}


// ===== COMPILED SASS (sm_100) =====

	.target	sm_100

	.elftype	@"ET_EXEC"


//--------------------- .note.nv.tkinfo           --------------------------
	.section	.note.nv.tkinfo,"",@"SHT_NOTE"
	.sectionflags	@"SHF_NOTE_NV_TKINFO"
	.tkinfo
        /*0018*/ 	.word	0x00000002
        /*0030*/ 	.string	""
        /*0030*/ 	.string	"ptxas"
        /*0030*/ 	.string	"Cuda compilation tools, release 13.0, V13.0.88"
        /*0030*/ 	.string	"Build cuda_13.0.r13.0/compiler.36424714_0"
        /*0030*/ 	.string	"-arch sm_100 -m 64 "



//--------------------- .note.nv.cuinfo           --------------------------
	.section	.note.nv.cuinfo,"",@"SHT_NOTE"
	.sectionflags	@"SHF_NOTE_NV_CUINFO"
        /*0018*/ 	.short	0x0002
        /*001a*/ 	.short	0x0064
        /*001c*/ 	.short	0x0082
	.zero		2


//--------------------- .nv.info                  --------------------------
	.section	.nv.info,"",@"SHT_CUDA_INFO"
	.align	4


	//----- nvinfo : EIATTR_REGCOUNT
	.align		4
        /*0000*/ 	.byte	0x04, 0x2f
        /*0002*/ 	.short	(.L_3 - .L_2)
	.align		4
.L_2:
        /*0004*/ 	.word	index@(_Z15KernelWeakTrainiiPidS_PbPd)
        /*0008*/ 	.word	0x00000020


	//----- nvinfo : EIATTR_FRAME_SIZE
	.align		4
.L_3:
        /*000c*/ 	.byte	0x04, 0x11
        /*000e*/ 	.short	(.L_5 - .L_4)
	.align		4
.L_4:
        /*0010*/ 	.word	index@(_Z15KernelWeakTrainiiPidS_PbPd)
        /*0014*/ 	.word	0x00000000


	//----- nvinfo : EIATTR_MIN_STACK_SIZE
	.align		4
.L_5:
        /*0018*/ 	.byte	0x04, 0x12
        /*001a*/ 	.short	(.L_7 - .L_6)
	.align		4
.L_6:
        /*001c*/ 	.word	index@(_Z15KernelWeakTrainiiPidS_PbPd)
        /*0020*/ 	.word	0x00000000
.L_7:


//--------------------- .nv.compat                --------------------------
	.section	.nv.compat,"",@"SHT_CUDA_COMPAT_INFO"
	.align	4
        /*0000*/ 	.byte	0x02, 0x09, 0x00, 0x00, 0x02, 0x02, 0x01, 0x00, 0x02, 0x05, 0x05, 0x00, 0x03, 0x07, 0x01, 0x01
        /*0010*/ 	.byte	0x02, 0x03, 0x00, 0x00, 0x02, 0x06, 0x01, 0x00, 0x04, 0x0b, 0x08, 0x00, 0x01, 0x00, 0x00, 0x00
        /*0020*/ 	.byte	0x00, 0x00, 0x00, 0x00


//--------------------- .nv.info._Z15KernelWeakTrainiiPidS_PbPd --------------------------
	.section	.nv.info._Z15KernelWeakTrainiiPidS_PbPd,"",@"SHT_CUDA_INFO"
	.sectionflags	@""
	.align	4


	//----- nvinfo : EIATTR_CUDA_API_VERSION
	.align		4
        /*0000*/ 	.byte	0x04, 0x37
        /*0002*/ 	.short	(.L_9 - .L_8)
.L_8:
        /*0004*/ 	.word	0x00000082


	//----- nvinfo : EIATTR_KPARAM_INFO
	.align		4
.L_9:
        /*0008*/ 	.byte	0x04, 0x17
        /*000a*/ 	.short	(.L_11 - .L_10)
.L_10:
        /*000c*/ 	.word	0x00000000
        /*0010*/ 	.short	0x0006
        /*0012*/ 	.short	0x0028
        /*0014*/ 	.byte	0x00, 0xf5, 0x21, 0x00


	//----- nvinfo : EIATTR_KPARAM_INFO
	.align		4
.L_11:
        /*0018*/ 	.byte	0x04, 0x17
        /*001a*/ 	.short	(.L_13 - .L_12)
.L_12:
        /*001c*/ 	.word	0x00000000
        /*0020*/ 	.short	0x0005
        /*0022*/ 	.short	0x0020
        /*0024*/ 	.byte	0x00, 0xf5, 0x21, 0x00


	//----- nvinfo : EIATTR_KPARAM_INFO
	.align		4
.L_13:
        /*0028*/ 	.byte	0x04, 0x17
        /*002a*/ 	.short	(.L_15 - .L_14)
.L_14:
        /*002c*/ 	.word	0x00000000
        /*0030*/ 	.short	0x0004
        /*0032*/ 	.short	0x0018
        /*0034*/ 	.byte	0x00, 0xf5, 0x21, 0x00


	//----- nvinfo : EIATTR_KPARAM_INFO
	.align		4
.L_15:
        /*0038*/ 	.byte	0x04, 0x17
        /*003a*/ 	.short	(.L_17 - .L_16)
.L_16:
        /*003c*/ 	.word	0x00000000
        /*0040*/ 	.short	0x0003
        /*0042*/ 	.short	0x0010
        /*0044*/ 	.byte	0x00, 0xf0, 0x21, 0x00


	//----- nvinfo : EIATTR_KPARAM_INFO
	.align		4
.L_17:
        /*0048*/ 	.byte	0x04, 0x17
        /*004a*/ 	.short	(.L_19 - .L_18)
.L_18:
        /*004c*/ 	.word	0x00000000
        /*0050*/ 	.short	0x0002
        /*0052*/ 	.short	0x0008
        /*0054*/ 	.byte	0x00, 0xf5, 0x21, 0x00


	//----- nvinfo : EIATTR_KPARAM_INFO
	.align		4
.L_19:
        /*0058*/ 	.byte	0x04, 0x17
        /*005a*/ 	.short	(.L_21 - .L_20)
.L_20:
        /*005c*/ 	.word	0x00000000
        /*0060*/ 	.short	0x0001
        /*0062*/ 	.short	0x0004
        /*0064*/ 	.byte	0x00, 0xf0, 0x11, 0x00


	//----- nvinfo : EIATTR_KPARAM_INFO
	.align		4
.L_21:
        /*0068*/ 	.byte	0x04, 0x17
        /*006a*/ 	.short	(.L_23 - .L_22)
.L_22:
        /*006c*/ 	.word	0x00000000
        /*0070*/ 	.short	0x0000
        /*0072*/ 	.short	0x0000
        /*0074*/ 	.byte	0x00, 0xf0, 0x11, 0x00


	//----- nvinfo : EIATTR_SPARSE_MMA_MASK
	.align		4
.L_23:
        /*0078*/ 	.byte	0x03, 0x50
        /*007a*/ 	.short	0x0000


	//----- nvinfo : EIATTR_MAXREG_COUNT
	.align		4
        /*007c*/ 	.byte	0x03, 0x1b
        /*007e*/ 	.short	0x00ff


	//----- nvinfo : EIATTR_MERCURY_ISA_VERSION
	.align		4
        /*0080*/ 	.byte	0x03, 0x5f
        /*0082*/ 	.short	0x0101


	//----- nvinfo : EIATTR_VRC_CTA_INIT_COUNT
	.align		4
        /*0084*/ 	.byte	0x02, 0x4a
	.zero		1
	.zero		1


	//----- nvinfo : EIATTR_EXIT_INSTR_OFFSETS
	.align		4
        /*0088*/ 	.byte	0x04, 0x1c
        /*008a*/ 	.short	(.L_25 - .L_24)


	//   ....[0]....
.L_24:
        /*008c*/ 	.word	0x00000060


	//   ....[1]....
        /*0090*/ 	.word	0x00000ee0


	//----- nvinfo : EIATTR_CRS_STACK_SIZE
	.align		4
.L_25:
        /*0094*/ 	.byte	0x04, 0x1e
        /*0096*/ 	.short	(.L_27 - .L_26)
.L_26:
        /*0098*/ 	.word	0x00000000


	//----- nvinfo : EIATTR_CBANK_PARAM_SIZE
	.align		4
.L_27:
        /*009c*/ 	.byte	0x03, 0x19
        /*009e*/ 	.short	0x0030


	//----- nvinfo : EIATTR_PARAM_CBANK
	.align		4
        /*00a0*/ 	.byte	0x04, 0x0a
        /*00a2*/ 	.short	(.L_29 - .L_28)
	.align		4
.L_28:
        /*00a4*/ 	.word	index@(.nv.constant0._Z15KernelWeakTrainiiPidS_PbPd)
        /*00a8*/ 	.short	0x0380
        /*00aa*/ 	.short	0x0030


	//----- nvinfo : EIATTR_SW_WAR
	.align		4
.L_29:
        /*00ac*/ 	.byte	0x04, 0x36
        /*00ae*/ 	.short	(.L_31 - .L_30)
.L_30:
        /*00b0*/ 	.word	0x00000008
.L_31:


//--------------------- .nv.callgraph             --------------------------
	.section	.nv.callgraph,"",@"SHT_CUDA_CALLGRAPH"
	.align	4
	.sectionentsize	8
	.align		4
        /*0000*/ 	.word	0x00000000
	.align		4
        /*0004*/ 	.word	0xffffffff
	.align		4
        /*0008*/ 	.word	0x00000000
	.align		4
        /*000c*/ 	.word	0xfffffffe
	.align		4
        /*0010*/ 	.word	0x00000000
	.align		4
        /*0014*/ 	.word	0xfffffffd
	.align		4
        /*0018*/ 	.word	0x00000000
	.align		4
        /*001c*/ 	.word	0xfffffffc


//--------------------- .nv.constant3             --------------------------
	.section	.nv.constant3,"a",@progbits
	.align	8
.nv.constant3:
	.type		V,@object
	.size		V,(.L_0 - V)
V:
	.zero		6987
.L_0:
	.zero		5
	.type		W,@object
	.size		W,(.L_1 - W)
W:
	.zero		55896
.L_1:


//--------------------- .text._Z15KernelWeakTrainiiPidS_PbPd --------------------------
	.section	.text._Z15KernelWeakTrainiiPidS_PbPd,"ax",@progbits
	.align	128
        .global         _Z15KernelWeakTrainiiPidS_PbPd
        .type           _Z15KernelWeakTrainiiPidS_PbPd,@function
        .size           _Z15KernelWeakTrainiiPidS_PbPd,(.L_x_13 - _Z15KernelWeakTrainiiPidS_PbPd)
        .other          _Z15KernelWeakTrainiiPidS_PbPd,@"STO_CUDA_ENTRY STV_DEFAULT"
_Z15KernelWeakTrainiiPidS_PbPd:
.text._Z15KernelWeakTrainiiPidS_PbPd:
[----:B------:R-:W-:Y:S01]  /*0000*/  LDC R1, c[0x0][0x37c] ;  /* 0x0000df00ff017b82 */ /* 0x000fe20000000800 */
[----:B------:R-:W0:Y:S07]  /*0010*/  S2R R0, SR_TID.X ;  /* 0x0000000000007919 */ /* 0x000e2e0000002100 */
[----:B------:R-:W0:Y:S08]  /*0020*/  S2UR UR4, SR_CTAID.X ;  /* 0x00000000000479c3 */ /* 0x000e300000002500 */
[----:B------:R-:W0:Y:S02]  /*0030*/  LDC R3, c[0x0][0x360] ;  /* 0x0000d800ff037b82 */ /* 0x000e240000000800 */
[----:B0-----:R-:W-:-:S05]  /*0040*/  IMAD R3, R3, UR4, R0 ;  /* 0x0000000403037c24 */ /* 0x001fca000f8e0200 */
[----:B------:R-:W-:-:S13]  /*0050*/  ISETP.GT.AND P0, PT, R3, 0x371, PT ;  /* 0x000003710300780c */ /* 0x000fda0003f04270 */
[----:B------:R-:W-:Y:S05]  /*0060*/  @P0 EXIT ;  /* 0x000000000000094d */ /* 0x000fea0003800000 */
[----:B------:R-:W0:Y:S01]  /*0070*/  LDC.64 R8, c[0x0][0x398] ;  /* 0x0000e600ff087b82 */ /* 0x000e220000000a00 */
[----:B------:R-:W1:Y:S01]  /*0080*/  LDCU.64 UR4, c[0x0][0x3a0] ;  /* 0x00007400ff0477ac */ /* 0x000e620008000a00 */
[----:B------:R-:W-:Y:S02]  /*0090*/  IMAD.MOV.U32 R12, RZ, RZ, 0x1 ;  /* 0x00000001ff0c7424 */ /* 0x000fe400078e00ff */
[----:B------:R-:W-:Y:S01]  /*00a0*/  IMAD.MOV.U32 R4, RZ, RZ, 0x78b58c40 ;  /* 0x78b58c40ff047424 */ /* 0x000fe200078e00ff */
[----:B------:R-:W2:Y:S01]  /*00b0*/  LDCU.64 UR10, c[0x0][0x358] ;  /* 0x00006b00ff0a77ac */ /* 0x000ea20008000a00 */
[----:B------:R-:W-:Y:S02]  /*00c0*/  IMAD.MOV.U32 R5, RZ, RZ, 0x4425af1d ;  /* 0x4425af1dff057424 */ /* 0x000fe400078e00ff */
[----:B------:R-:W3:Y:S01]  /*00d0*/  LDC.64 R6, c[0x0][0x3a8] ;  /* 0x0000ea00ff067b82 */ /* 0x000ee20000000a00 */
[----:B------:R-:W4:Y:S01]  /*00e0*/  LDCU.64 UR12, c[0x0][0x390] ;  /* 0x00007200ff0c77ac */ /* 0x000f220008000a00 */
[----:B------:R-:W-:-:S02]  /*00f0*/  IMAD.MOV.U32 R0, RZ, RZ, 0x1 ;  /* 0x00000001ff007424 */ /* 0x000fc400078e00ff */
[----:B------:R-:W-:Y:S01]  /*0100*/  IMAD.MOV.U32 R2, RZ, RZ, RZ ;  /* 0x000000ffff027224 */ /* 0x000fe200078e00ff */
[C---:B-1----:R-:W-:Y:S01]  /*0110*/  IADD3 R10, P0, PT, R3.reuse, UR4, RZ ;  /* 0x00000004030a7c10 */ /* 0x042fe2000ff1e0ff */
[----:B------:R-:W1:Y:S03]  /*0120*/  LDCU UR4, c[0x0][0x384] ;  /* 0x00007080ff0477ac */ /* 0x000e660008000800 */
[C---:B------:R-:W-:Y:S01]  /*0130*/  LEA.HI.X.SX32 R11, R3.reuse, UR5, 0x1, P0 ;  /* 0x00000005030b7c11 */ /* 0x040fe200080f0eff */
[----:B0-----:R-:W-:-:S04]  /*0140*/  IMAD.WIDE R8, R3, 0x4, R8 ;  /* 0x0000000403087825 */ /* 0x001fc800078e0208 */
[----:B----4-:R-:W-:Y:S01]  /*0150*/  IMAD.U32 R20, RZ, RZ, UR12 ;  /* 0x0000000cff147e24 */ /* 0x010fe2000f8e00ff */
[----:B--2---:R0:W-:Y:S01]  /*0160*/  STG.E desc[UR10][R8.64], RZ ;  /* 0x000000ff08007986 */ /* 0x0041e2000c10190a */
[----:B------:R-:W-:Y:S02]  /*0170*/  IMAD.U32 R21, RZ, RZ, UR13 ;  /* 0x0000000dff157e24 */ /* 0x000fe4000f8e00ff */
[----:B---3--:R-:W-:Y:S01]  /*0180*/  IMAD.WIDE R6, R3, 0x8, R6 ;  /* 0x0000000803067825 */ /* 0x008fe200078e0206 */
[----:B------:R0:W-:Y:S04]  /*0190*/  STG.E.U8 desc[UR10][R10.64], R12 ;  /* 0x0000000c0a007986 */ /* 0x0001e8000c10110a */
[----:B------:R0:W-:Y:S01]  /*01a0*/  STG.E.64 desc[UR10][R6.64], R4 ;  /* 0x0000000406007986 */ /* 0x0001e2000c101b0a */
[----:B-1----:R-:W-:-:S09]  /*01b0*/  UISETP.GE.AND UP0, UPT, UR4, 0x1, UPT ;  /* 0x000000010400788c */ /* 0x002fd2000bf06270 */
[----:B------:R-:W-:Y:S05]  /*01c0*/  BRA.U !UP0, `(.L_x_0) ;  /* 0x0000000d08387547 */ /* 0x000fea000b800000 */
[----:B------:R-:W-:Y:S02]  /*01d0*/  UISETP.GE.U32.AND UP0, UPT, UR4, 0x4, UPT ;  /* 0x000000040400788c */ /* 0x000fe4000bf06070 */
[----:B------:R-:W-:Y:S01]  /*01e0*/  IMAD R3, R3, UR4, RZ ;  /* 0x0000000403037c24 */ /* 0x000fe2000f8e02ff */
[----:B------:R-:W-:Y:S01]  /*01f0*/  ULOP3.LUT UR8, UR4, 0x3, URZ, 0xc0, !UPT ;  /* 0x0000000304087892 */ /* 0x000fe2000f8ec0ff */
[----:B------:R-:W-:Y:S02]  /*0200*/  IMAD.MOV.U32 R0, RZ, RZ, 0x1 ;  /* 0x00000001ff007424 */ /* 0x000fe400078e00ff */
[----:B0-----:R-:W-:Y:S02]  /*0210*/  IMAD.MOV.U32 R5, RZ, RZ, RZ ;  /* 0x000000ffff057224 */ /* 0x001fe400078e00ff */
[----:B------:R-:W-:Y:S02]  /*0220*/  IMAD.MOV.U32 R2, RZ, RZ, RZ ;  /* 0x000000ffff027224 */ /* 0x000fe400078e00ff */
[----:B------:R-:W-:-:S02]  /*0230*/  IMAD.U32 R14, RZ, RZ, UR12 ;  /* 0x0000000cff0e7e24 */ /* 0x000fc4000f8e00ff */
[----:B------:R-:W-:Y:S01]  /*0240*/  IMAD.U32 R15, RZ, RZ, UR13 ;  /* 0x0000000dff0f7e24 */ /* 0x000fe2000f8e00ff */
[----:B------:R-:W-:Y:S06]  /*0250*/  BRA.U !UP0, `(.L_x_1) ;  /* 0x0000000508b07547 */ /* 0x000fec000b800000 */
[----:B------:R-:W0:Y:S01]  /*0260*/  LDCU.64 UR6, c[0x0][0x388] ;  /* 0x00007100ff0677ac */ /* 0x000e220008000a00 */
[----:B------:R-:W-:Y:S02]  /*0270*/  IMAD.MOV.U32 R0, RZ, RZ, 0x1 ;  /* 0x00000001ff007424 */ /* 0x000fe400078e00ff */
[----:B------:R-:W-:Y:S01]  /*0280*/  IMAD.MOV.U32 R2, RZ, RZ, RZ ;  /* 0x000000ffff027224 */ /* 0x000fe200078e00ff */
[----:B------:R-:W-:Y:S01]  /*0290*/  ULOP3.LUT UR4, UR4, 0x7ffffffc, URZ, 0xc0, !UPT ;  /* 0x7ffffffc04047892 */ /* 0x000fe2000f8ec0ff */
[----:B------:R-:W-:Y:S02]  /*02a0*/  IMAD.MOV.U32 R4, RZ, RZ, 0x1 ;  /* 0x00000001ff047424 */ /* 0x000fe400078e00ff */
[----:B------:R-:W-:Y:S01]  /*02b0*/  IMAD.U32 R14, RZ, RZ, UR12 ;  /* 0x0000000cff0e7e24 */ /* 0x000fe2000f8e00ff */
[----:B------:R-:W-:Y:S01]  /*02c0*/  UIADD3 UR9, UPT, UPT, -UR4, URZ, URZ ;  /* 0x000000ff04097290 */ /* 0x000fe2000fffe1ff */
[----:B------:R-:W-:Y:S02]  /*02d0*/  IMAD.U32 R15, RZ, RZ, UR13 ;  /* 0x0000000dff0f7e24 */ /* 0x000fe4000f8e00ff */
[----:B------:R-:W-:Y:S01]  /*02e0*/  IMAD.U32 R5, RZ, RZ, UR4 ;  /* 0x00000004ff057e24 */ /* 0x000fe2000f8e00ff */
[----:B0-----:R-:W-:-:S04]  /*02f0*/  UIADD3 UR5, UP0, UPT, UR6, 0x8, URZ ;  /* 0x0000000806057890 */ /* 0x001fc8000ff1e0ff */
[----:B------:R-:W-:-:S12]  /*0300*/  UIADD3.X UR6, UPT, UPT, URZ, UR7, URZ, UP0, !UPT ;  /* 0x00000007ff067290 */ /* 0x000fd800087fe4ff */
.L_x_5:
[----:B------:R-:W-:Y:S02]  /*0310*/  IMAD.U32 R12, RZ, RZ, UR5 ;  /* 0x00000005ff0c7e24 */ /* 0x000fe4000f8e00ff */
[----:B------:R-:W-:Y:S02]  /*0320*/  IMAD.U32 R13, RZ, RZ, UR6 ;  /* 0x00000006ff0d7e24 */ /* 0x000fe4000f8e00ff */
[----:B------:R-:W-:-:S05]  /*0330*/  IMAD.WIDE R28, R3, 0x4, R12 ;  /* 0x00000004031c7825 */ /* 0x000fca00078e020c */
[----:B------:R-:W2:Y:S04]  /*0340*/  LDG.E R23, desc[UR10][R28.64+-0x8] ;  /* 0xfffff80a1c177981 */ /* 0x000ea8000c1e1900 */
[----:B------:R-:W3:Y:S04]  /*0350*/  LDG.E R25, desc[UR10][R28.64+-0x4] ;  /* 0xfffffc0a1c197981 */ /* 0x000ee8000c1e1900 */
[----:B------:R-:W4:Y:S04]  /*0360*/  LDG.E R26, desc[UR10][R28.64] ;  /* 0x0000000a1c1a7981 */ /* 0x000f28000c1e1900 */
[----:B------:R4:W5:Y:S01]  /*0370*/  LDG.E R24, desc[UR10][R28.64+0x4] ;  /* 0x0000040a1c187981 */ /* 0x000962000c1e1900 */
[----:B------:R-:W-:Y:S01]  /*0380*/  UMOV UR4, 0x1b50 ;  /* 0x00001b5000047882 */ /* 0x000fe20000000000 */
[----:B------:R-:W-:Y:S01]  /*0390*/  UIADD3 UR9, UPT, UPT, UR9, 0x4, URZ ;  /* 0x0000000409097890 */ /* 0x000fe2000fffe0ff */
[----:B------:R-:W-:Y:S03]  /*03a0*/  BSSY.RECONVERGENT B0, `(.L_x_2) ;  /* 0x0000054000007945 */ /* 0x000fe60003800200 */
[----:B------:R-:W-:Y:S01]  /*03b0*/  UISETP.NE.AND UP0, UPT, UR9, URZ, UPT ;  /* 0x000000ff0900728c */ /* 0x000fe2000bf05270 */
[----:B--2---:R-:W0:Y:S01]  /*03c0*/  LDC.U8 R12, c[0x3][R23] ;  /* 0x00c00000170c7b82 */ /* 0x004e220000000000 */
[----:B------:R-:W-:-:S07]  /*03d0*/  LEA R27, R23, UR4, 0x3 ;  /* 0x00000004171b7c11 */ /* 0x000fce000f8e18ff */
[----:B------:R1:W2:Y:S01]  /*03e0*/  LDC.64 R18, c[0x3][R27] ;  /* 0x00c000001b127b82 */ /* 0x0002a20000000a00 */
[----:B----4-:R-:W-:-:S07]  /*03f0*/  LEA R28, R26, UR4, 0x3 ;  /* 0x000000041a1c7c11 */ /* 0x010fce000f8e18ff */
[----:B---3--:R3:W4:Y:S01]  /*0400*/  LDC.U8 R22, c[0x3][R25] ;  /* 0x00c0000019167b82 */ /* 0x0087220000000000 */
[----:B-1----:R-:W-:Y:S01]  /*0410*/  VIADD R27, R4, 0xffffffff ;  /* 0xffffffff041b7836 */ /* 0x002fe20000000000 */
[----:B---3--:R-:W-:Y:S02]  /*0420*/  LEA R25, R25, UR4, 0x3 ;  /* 0x0000000419197c11 */ /* 0x008fe4000f8e18ff */
[----:B0-----:R-:W-:-:S13]  /*0430*/  ISETP.NE.AND P0, PT, R12, RZ, PT ;  /* 0x000000ff0c00720c */ /* 0x001fda0003f05270 */
[----:B--2---:R-:W-:Y:S01]  /*0440*/  @P0 DADD R16, -R18, R14 ;  /* 0x0000000012100229 */ /* 0x004fe2000000010e */
[----:B----4-:R-:W-:-:S07]  /*0450*/  ISETP.NE.AND P2, PT, R22, RZ, PT ;  /* 0x000000ff1600720c */ /* 0x010fce0003f45270 */
[----:B------:R-:W-:-:S06]  /*0460*/  @P0 DSETP.GEU.AND P6, PT, R16, R20, PT ;  /* 0x000000141000022a */ /* 0x000fcc0003fce000 */
[----:B------:R-:W-:Y:S02]  /*0470*/  @P0 FSEL R12, R16, R20, !P6 ;  /* 0x00000014100c0208 */ /* 0x000fe40007000000 */
[----:B------:R-:W-:Y:S01]  /*0480*/  @P0 FSEL R13, R17, R21, !P6 ;  /* 0x00000015110d0208 */ /* 0x000fe20007000000 */
[----:B------:R-:W-:Y:S01]  /*0490*/  @!P0 DADD R16, R18, R14 ;  /* 0x0000000012108229 */ /* 0x000fe2000000000e */
[----:B------:R0:W1:Y:S07]  /*04a0*/  LDC.64 R18, c[0x3][R25] ;  /* 0x00c0000019127b82 */ /* 0x00006e0000000a00 */
[----:B------:R-:W-:Y:S01]  /*04b0*/  @!P0 DADD R14, -R16, 1 ;  /* 0x3ff00000100e8429 */ /* 0x000fe20000000100 */
[----:B0-----:R-:W0:Y:S07]  /*04c0*/  LDC.U8 R25, c[0x3][R26] ;  /* 0x00c000001a197b82 */ /* 0x001e2e0000000000 */
[----:B------:R-:W-:-:S06]  /*04d0*/  @!P0 DSETP.GEU.AND P1, PT, R14, R20, PT ;  /* 0x000000140e00822a */ /* 0x000fcc0003f2e000 */
[----:B------:R-:W-:Y:S02]  /*04e0*/  @!P0 FSEL R14, R14, R20, !P1 ;  /* 0x000000140e0e8208 */ /* 0x000fe40004800000 */
[----:B------:R-:W-:Y:S02]  /*04f0*/  @!P0 FSEL R15, R15, R21, !P1 ;  /* 0x000000150f0f8208 */ /* 0x000fe40004800000 */
[----:B------:R-:W2:Y:S01]  /*0500*/  LDC.64 R20, c[0x3][R28] ;  /* 0x00c000001c147b82 */ /* 0x000ea20000000a00 */
[----:B------:R-:W-:Y:S02]  /*0510*/  @!P0 IMAD.MOV.U32 R12, RZ, RZ, R14 ;  /* 0x000000ffff0c8224 */ /* 0x000fe400078e000e */
[----:B------:R-:W-:Y:S01]  /*0520*/  @!P0 IMAD.MOV.U32 R13, RZ, RZ, R15 ;  /* 0x000000ffff0d8224 */ /* 0x000fe200078e000f */
[----:B-1----:R-:W-:-:S08]  /*0530*/  @P2 DADD R22, -R18, R16 ;  /* 0x0000000012162229 */ /* 0x002fd00000000110 */
[----:B------:R-:W-:Y:S01]  /*0540*/  @P2 DSETP.GEU.AND P3, PT, R22, R12, PT ;  /* 0x0000000c1600222a */ /* 0x000fe20003f6e000 */
[----:B0-----:R-:W-:Y:S02]  /*0550*/  ISETP.NE.AND P4, PT, R25, RZ, PT ;  /* 0x000000ff1900720c */ /* 0x001fe40003f85270 */
[CC--:B------:R-:W-:Y:S02]  /*0560*/  @P0 SEL R25, R27.reuse, R2.reuse, !P6 ;  /* 0x000000021b190207 */ /* 0x0c0fe40007000000 */
[----:B------:R-:W-:Y:S02]  /*0570*/  @!P0 SEL R25, R27, R2, !P1 ;  /* 0x000000021b198207 */ /* 0x000fe40004800000 */
[----:B------:R-:W-:Y:S02]  /*0580*/  @P2 FSEL R14, R22, R12, !P3 ;  /* 0x0000000c160e2208 */ /* 0x000fe40005800000 */
[----:B------:R-:W-:Y:S01]  /*0590*/  @P2 FSEL R15, R23, R13, !P3 ;  /* 0x0000000d170f2208 */ /* 0x000fe20005800000 */
[----:B------:R-:W-:Y:S01]  /*05a0*/  @!P2 DADD R22, R18, R16 ;  /* 0x000000001216a229 */ /* 0x000fe20000000010 */
[----:B-----5:R-:W0:Y:S01]  /*05b0*/  LDC.U8 R18, c[0x3][R24] ;  /* 0x00c0000018127b82 */ /* 0x020e220000000000 */
[----:B------:R-:W-:-:S02]  /*05c0*/  @P0 SEL R19, R0, 0x1, P6 ;  /* 0x0000000100130807 */ /* 0x000fc40003000000 */
[----:B------:R-:W-:-:S04]  /*05d0*/  @!P0 SEL R19, R0, RZ, P1 ;  /* 0x000000ff00138207 */ /* 0x000fc80000800000 */
[----:B------:R-:W-:-:S08]  /*05e0*/  @!P2 DADD R16, -R22, 1 ;  /* 0x3ff000001610a429 */ /* 0x000fd00000000100 */
[----:B------:R-:W-:-:S06]  /*05f0*/  @!P2 DSETP.GEU.AND P5, PT, R16, R12, PT ;  /* 0x0000000c1000a22a */ /* 0x000fcc0003fae000 */
[----:B------:R-:W-:Y:S02]  /*0600*/  @!P2 FSEL R12, R16, R12, !P5 ;  /* 0x0000000c100ca208 */ /* 0x000fe40006800000 */
[----:B------:R-:W-:Y:S01]  /*0610*/  @!P2 FSEL R13, R17, R13, !P5 ;  /* 0x0000000d110da208 */ /* 0x000fe20006800000 */
[----:B--2---:R-:W-:Y:S02]  /*0620*/  @P4 DADD R16, -R20, R22 ;  /* 0x0000000014104229 */ /* 0x004fe40000000116 */
[----:B------:R-:W-:Y:S02]  /*0630*/  @!P2 IMAD.MOV.U32 R14, RZ, RZ, R12 ;  /* 0x000000ffff0ea224 */ /* 0x000fe400078e000c */
[----:B------:R-:W-:-:S06]  /*0640*/  @!P2 IMAD.MOV.U32 R15, RZ, RZ, R13 ;  /* 0x000000ffff0fa224 */ /* 0x000fcc00078e000d */
[----:B------:R-:W-:-:S06]  /*0650*/  @P4 DSETP.GEU.AND P6, PT, R16, R14, PT ;  /* 0x0000000e1000422a */ /* 0x000fcc0003fce000 */
[----:B------:R-:W-:Y:S02]  /*0660*/  @P4 FSEL R12, R16, R14, !P6 ;  /* 0x0000000e100c4208 */ /* 0x000fe40007000000 */
[----:B------:R-:W-:Y:S01]  /*0670*/  @P4 FSEL R13, R17, R15, !P6 ;  /* 0x0000000f110d4208 */ /* 0x000fe20007000000 */
[----:B------:R-:W-:Y:S01]  /*0680*/  @!P4 DADD R16, R20, R22 ;  /* 0x000000001410c229 */ /* 0x000fe20000000016 */
[C---:B------:R-:W-:Y:S02]  /*0690*/  @P2 SEL R23, R19.reuse, 0x1, P3 ;  /* 0x0000000113172807 */ /* 0x040fe40001800000 */
[----:B------:R-:W-:Y:S01]  /*06a0*/  @!P2 SEL R23, R19, RZ, P5 ;  /* 0x000000ff1317a207 */ /* 0x000fe20002800000 */
[----:B------:R-:W-:Y:S01]  /*06b0*/  VIADD R19, R4, 0x1 ;  /* 0x0000000104137836 */ /* 0x000fe20000000000 */
[----:B0-----:R-:W-:-:S03]  /*06c0*/  ISETP.NE.AND P1, PT, R18, RZ, PT ;  /* 0x000000ff1200720c */ /* 0x001fc60003f25270 */
[----:B------:R-:W-:Y:S01]  /*06d0*/  @!P4 DADD R20, -R16, 1 ;  /* 0x3ff000001014c429 */ /* 0x000fe20000000100 */
[CC--:B------:R-:W-:Y:S02]  /*06e0*/  @P2 SEL R22, R4.reuse, R25.reuse, !P3 ;  /* 0x0000001904162207 */ /* 0x0c0fe40005800000 */
[----:B------:R-:W-:Y:S02]  /*06f0*/  @!P2 SEL R22, R4, R25, !P5 ;  /* 0x000000190416a207 */ /* 0x000fe40006800000 */
[----:B------:R-:W-:Y:S02]  /*0700*/  @P4 SEL R0, R23, 0x1, P6 ;  /* 0x0000000117004807 */ /* 0x000fe40003000000 */
[----:B------:R-:W-:Y:S01]  /*0710*/  @P4 SEL R2, R19, R22, !P6 ;  /* 0x0000001613024207 */ /* 0x000fe20007000000 */
[----:B------:R-:W-:-:S06]  /*0720*/  @!P4 DSETP.GEU.AND P0, PT, R20, R14, PT ;  /* 0x0000000e1400c22a */ /* 0x000fcc0003f0e000 */
[----:B------:R-:W-:Y:S02]  /*0730*/  @!P4 FSEL R14, R20, R14, !P0 ;  /* 0x0000000e140ec208 */ /* 0x000fe40004000000 */
[----:B------:R-:W-:Y:S02]  /*0740*/  @!P4 FSEL R15, R21, R15, !P0 ;  /* 0x0000000f150fc208 */ /* 0x000fe40004000000 */
[----:B------:R-:W-:Y:S01]  /*0750*/  @!P4 SEL R23, R23, RZ, P0 ;  /* 0x000000ff1717c207 */ /* 0x000fe20000000000 */
[----:B------:R-:W-:Y:S01]  /*0760*/  @!P4 IMAD.MOV.U32 R12, RZ, RZ, R14 ;  /* 0x000000ffff0cc224 */ /* 0x000fe200078e000e */
[----:B------:R-:W-:Y:S01]  /*0770*/  @!P4 SEL R2, R19, R22, !P0 ;  /* 0x000000161302c207 */ /* 0x000fe20004000000 */
[----:B------:R-:W-:Y:S01]  /*0780*/  VIADD R19, R4, 0x2 ;  /* 0x0000000204137836 */ /* 0x000fe20000000000 */
[----:B------:R-:W-:Y:S01]  /*0790*/  @!P4 PRMT R0, R23, 0x7610, R0 ;  /* 0x000076101700c816 */ /* 0x000fe20000000000 */
[----:B------:R-:W-:Y:S01]  /*07a0*/  @!P4 IMAD.MOV.U32 R13, RZ, RZ, R15 ;  /* 0x000000ffff0dc224 */ /* 0x000fe200078e000f */
[----:B------:R-:W-:Y:S06]  /*07b0*/  @!P1 BRA `(.L_x_3) ;  /* 0x0000000000249947 */ /* 0x000fec0003800000 */
[----:B------:R-:W-:-:S04]  /*07c0*/  LEA R24, R24, UR4, 0x3 ;  /* 0x0000000418187c11 */ /* 0x000fc8000f8e18ff */
[----:B------:R-:W0:Y:S02]  /*07d0*/  LDC.64 R14, c[0x3][R24] ;  /* 0x00c00000180e7b82 */ /* 0x000e240000000a00 */
[----:B0-----:R-:W-:-:S08]  /*07e0*/  DADD R14, -R14, R16 ;  /* 0x000000000e0e7229 */ /* 0x001fd00000000110 */
[----:B------:R-:W-:-:S06]  /*07f0*/  DSETP.GEU.AND P0, PT, R14, R12, PT ;  /* 0x0000000c0e00722a */ /* 0x000fcc0003f0e000 */
[----:B------:R-:W-:Y:S02]  /*0800*/  FSEL R20, R14, R12, !P0 ;  /* 0x0000000c0e147208 */ /* 0x000fe40004000000 */
[----:B------:R-:W-:Y:S02]  /*0810*/  FSEL R21, R15, R13, !P0 ;  /* 0x0000000d0f157208 */ /* 0x000fe40004000000 */
[----:B------:R-:W-:Y:S02]  /*0820*/  SEL R0, R0, 0x1, P0 ;  /* 0x0000000100007807 */ /* 0x000fe40000000000 */
[----:B------:R-:W-:Y:S01]  /*0830*/  SEL R2, R19, R2, !P0 ;  /* 0x0000000213027207 */ /* 0x000fe20004000000 */
[----:B------:R-:W-:Y:S06]  /*0840*/  BRA `(.L_x_4) ;  /* 0x0000000000247947 */ /* 0x000fec0003800000 */
.L_x_3:
[----:B------:R-:W-:-:S04]  /*0850*/  LEA R24, R24, UR4, 0x3 ;  /* 0x0000000418187c11 */ /* 0x000fc8000f8e18ff */
[----:B------:R-:W0:Y:S02]  /*0860*/  LDC.64 R14, c[0x3][R24] ;  /* 0x00c00000180e7b82 */ /* 0x000e240000000a00 */
[----:B0-----:R-:W-:-:S08]  /*0870*/  DADD R14, R14, R16 ;  /* 0x000000000e0e7229 */ /* 0x001fd00000000010 */
[----:B------:R-:W-:-:S08]  /*0880*/  DADD R16, -R14, 1 ;  /* 0x3ff000000e107429 */ /* 0x000fd00000000100 */
[----:B------:R-:W-:-:S06]  /*0890*/  DSETP.GEU.AND P0, PT, R16, R12, PT ;  /* 0x0000000c1000722a */ /* 0x000fcc0003f0e000 */
[----:B------:R-:W-:Y:S02]  /*08a0*/  SEL R0, R0, RZ, P0 ;  /* 0x000000ff00007207 */ /* 0x000fe40000000000 */
[----:B------:R-:W-:Y:S02]  /*08b0*/  FSEL R20, R16, R12, !P0 ;  /* 0x0000000c10147208 */ /* 0x000fe40004000000 */
[----:B------:R-:W-:Y:S02]  /*08c0*/  FSEL R21, R17, R13, !P0 ;  /* 0x0000000d11157208 */ /* 0x000fe40004000000 */
[----:B------:R-:W-:-:S07]  /*08d0*/  SEL R2, R19, R2, !P0 ;  /* 0x0000000213027207 */ /* 0x000fce0004000000 */
.L_x_4:
[----:B------:R-:W-:Y:S05]  /*08e0*/  BSYNC.RECONVERGENT B0 ;  /* 0x0000000000007941 */ /* 0x000fea0003800200 */
.L_x_2:
[----:B------:R-:W-:Y:S02]  /*08f0*/  VIADD R3, R3, 0x4 ;  /* 0x0000000403037836 */ /* 0x000fe40000000000 */
[----:B------:R-:W-:Y:S01]  /*0900*/  VIADD R4, R4, 0x4 ;  /* 0x0000000404047836 */ /* 0x000fe20000000000 */
[----:B------:R-:W-:Y:S06]  /*0910*/  BRA.U UP0, `(.L_x_5) ;  /* 0xfffffff9007c7547 */ /* 0x000fec000b83ffff */
.L_x_1:
[----:B------:R-:W-:-:S09]  /*0920*/  UISETP.NE.AND UP0, UPT, UR8, URZ, UPT ;  /* 0x000000ff0800728c */ /* 0x000fd2000bf05270 */
[----:B------:R-:W-:Y:S05]  /*0930*/  BRA.U !UP0, `(.L_x_0) ;  /* 0x00000005085c7547 */ /* 0x000fea000b800000 */
[----:B------:R-:W-:-:S09]  /*0940*/  UISETP.NE.AND UP0, UPT, UR8, 0x1, UPT ;  /* 0x000000010800788c */ /* 0x000fd2000bf05270 */
[----:B------:R-:W-:Y:S05]  /*0950*/  BRA.U !UP0, `(.L_x_6) ;  /* 0x0000000108d47547 */ /* 0x000fea000b800000 */
[----:B------:R-:W0:Y:S02]  /*0960*/  LDC.64 R12, c[0x0][0x388] ;  /* 0x0000e200ff0c7b82 */ /* 0x000e240000000a00 */
[----:B0-----:R-:W-:-:S05]  /*0970*/  IMAD.WIDE R24, R3, 0x4, R12 ;  /* 0x0000000403187825 */ /* 0x001fca00078e020c */
[----:B------:R-:W2:Y:S04]  /*0980*/  LDG.E R26, desc[UR10][R24.64] ;  /* 0x0000000a181a7981 */ /* 0x000ea8000c1e1900 */
[----:B------:R-:W3:Y:S01]  /*0990*/  LDG.E R19, desc[UR10][R24.64+0x4] ;  /* 0x0000040a18137981 */ /* 0x000ee2000c1e1900 */
[----:B------:R-:W-:Y:S01]  /*09a0*/  UMOV UR4, 0x1b50 ;  /* 0x00001b5000047882 */ /* 0x000fe20000000000 */
[----:B------:R-:W-:Y:S01]  /*09b0*/  BSSY.RECONVERGENT B0, `(.L_x_7) ;  /* 0x000002d000007945 */ /* 0x000fe20003800200 */
[----:B--2---:R-:W0:Y:S01]  /*09c0*/  LDC.U8 R4, c[0x3][R26] ;  /* 0x00c000001a047b82 */ /* 0x004e220000000000 */
[----:B------:R-:W-:-:S07]  /*09d0*/  LEA R22, R26, UR4, 0x3 ;  /* 0x000000041a167c11 */ /* 0x000fce000f8e18ff */
[----:B------:R-:W1:Y:S08]  /*09e0*/  LDC.64 R22, c[0x3][R22] ;  /* 0x00c0000016167b82 */ /* 0x000e700000000a00 */
[----:B---3--:R-:W2:Y:S01]  /*09f0*/  LDC.U8 R18, c[0x3][R19] ;  /* 0x00c0000013127b82 */ /* 0x008ea20000000000 */
[----:B0-----:R-:W-:-:S13]  /*0a00*/  ISETP.NE.AND P2, PT, R4, RZ, PT ;  /* 0x000000ff0400720c */ /* 0x001fda0003f45270 */
[----:B-1----:R-:W-:Y:S01]  /*0a10*/  @P2 DADD R12, R14, -R22 ;  /* 0x000000000e0c2229 */ /* 0x002fe20000000816 */
[----:B--2---:R-:W-:-:S07]  /*0a20*/  ISETP.NE.AND P3, PT, R18, RZ, PT ;  /* 0x000000ff1200720c */ /* 0x004fce0003f65270 */
[----:B------:R-:W-:-:S06]  /*0a30*/  @P2 DSETP.GEU.AND P0, PT, R12, R20, PT ;  /* 0x000000140c00222a */ /* 0x000fcc0003f0e000 */
[----:B------:R-:W-:Y:S02]  /*0a40*/  @P2 FSEL R16, R12, R20, !P0 ;  /* 0x000000140c102208 */ /* 0x000fe40004000000 */
[----:B------:R-:W-:Y:S01]  /*0a50*/  @P2 FSEL R17, R13, R21, !P0 ;  /* 0x000000150d112208 */ /* 0x000fe20004000000 */
[----:B------:R-:W-:Y:S01]  /*0a60*/  @!P2 DADD R12, R14, R22 ;  /* 0x000000000e0ca229 */ /* 0x000fe20000000016 */
[----:B------:R-:W-:Y:S02]  /*0a70*/  @P2 SEL R4, R0, 0x1, P0 ;  /* 0x0000000100042807 */ /* 0x000fe40000000000 */
[----:B------:R-:W-:-:S05]  /*0a80*/  @P2 SEL R18, R5, R2, !P0 ;  /* 0x0000000205122207 */ /* 0x000fca0004000000 */
[----:B------:R-:W-:-:S08]  /*0a90*/  @!P2 DADD R14, -R12, 1 ;  /* 0x3ff000000c0ea429 */ /* 0x000fd00000000100 */
[----:B------:R-:W-:-:S06]  /*0aa0*/  @!P2 DSETP.GEU.AND P1, PT, R14, R20, PT ;  /* 0x000000140e00a22a */ /* 0x000fcc0003f2e000 */
[----:B------:R-:W-:Y:S02]  /*0ab0*/  @!P2 FSEL R14, R14, R20, !P1 ;  /* 0x000000140e0ea208 */ /* 0x000fe40004800000 */
[----:B------:R-:W-:Y:S01]  /*0ac0*/  @!P2 FSEL R15, R15, R21, !P1 ;  /* 0x000000150f0fa208 */ /* 0x000fe20004800000 */
[C---:B------:R-:W-:Y:S01]  /*0ad0*/  VIADD R21, R5.reuse, 0x1 ;  /* 0x0000000105157836 */ /* 0x040fe20000000000 */
[----:B------:R-:W-:Y:S01]  /*0ae0*/  @!P2 SEL R0, R0, RZ, P1 ;  /* 0x000000ff0000a207 */ /* 0x000fe20000800000 */
[----:B------:R-:W-:Y:S01]  /*0af0*/  @!P2 IMAD.MOV.U32 R16, RZ, RZ, R14 ;  /* 0x000000ffff10a224 */ /* 0x000fe200078e000e */
[----:B------:R-:W-:Y:S01]  /*0b00*/  @!P2 SEL R18, R5, R2, !P1 ;  /* 0x000000020512a207 */ /* 0x000fe20004800000 */
[----:B------:R-:W-:Y:S01]  /*0b10*/  @!P2 IMAD.MOV.U32 R17, RZ, RZ, R15 ;  /* 0x000000ffff11a224 */ /* 0x000fe200078e000f */
[----:B------:R-:W-:Y:S01]  /*0b20*/  @!P2 PRMT R4, R0, 0x7610, R4 ;  /* 0x000076100004a816 */ /* 0x000fe20000000004 */
[----:B------:R-:W-:Y:S06]  /*0b30*/  @!P3 BRA `(.L_x_8) ;  /* 0x000000000028b947 */ /* 0x000fec0003800000 */
[----:B------:R-:W-:-:S04]  /*0b40*/  LEA R19, R19, UR4, 0x3 ;  /* 0x0000000413137c11 */ /* 0x000fc8000f8e18ff */
[----:B------:R-:W0:Y:S02]  /*0b50*/  LDC.64 R14, c[0x3][R19] ;  /* 0x00c00000130e7b82 */ /* 0x000e240000000a00 */
[----:B0-----:R-:W-:-:S08]  /*0b60*/  DADD R14, -R14, R12 ;  /* 0x000000000e0e7229 */ /* 0x001fd0000000010c */
[----:B------:R-:W-:-:S06]  /*0b70*/  DSETP.GEU.AND P0, PT, R14, R16, PT ;  /* 0x000000100e00722a */ /* 0x000fcc0003f0e000 */
[----:B------:R-:W-:Y:S02]  /*0b80*/  FSEL R17, R15, R17, !P0 ;  /* 0x000000110f117208 */ /* 0x000fe40004000000 */
[----:B------:R-:W-:Y:S02]  /*0b90*/  SEL R2, R21, R18, !P0 ;  /* 0x0000001215027207 */ /* 0x000fe40004000000 */
[----:B------:R-:W-:Y:S01]  /*0ba0*/  FSEL R20, R14, R16, !P0 ;  /* 0x000000100e147208 */ /* 0x000fe20004000000 */
[----:B------:R-:W-:Y:S01]  /*0bb0*/  IMAD.MOV.U32 R21, RZ, RZ, R17 ;  /* 0x000000ffff157224 */ /* 0x000fe200078e0011 */
[----:B------:R-:W-:Y:S01]  /*0bc0*/  SEL R0, R4, 0x1, P0 ;  /* 0x0000000104007807 */ /* 0x000fe20000000000 */
[----:B------:R-:W-:Y:S06]  /*0bd0*/  BRA `(.L_x_9) ;  /* 0x0000000000287947 */ /* 0x000fec0003800000 */
.L_x_8:
[----:B------:R-:W-:-:S04]  /*0be0*/  LEA R19, R19, UR4, 0x3 ;  /* 0x0000000413137c11 */ /* 0x000fc8000f8e18ff */
[----:B------:R-:W0:Y:S02]  /*0bf0*/  LDC.64 R14, c[0x3][R19] ;  /* 0x00c00000130e7b82 */ /* 0x000e240000000a00 */
[----:B0-----:R-:W-:-:S08]  /*0c00*/  DADD R14, R14, R12 ;  /* 0x000000000e0e7229 */ /* 0x001fd0000000000c */
[----:B------:R-:W-:-:S08]  /*0c10*/  DADD R12, -R14, 1 ;  /* 0x3ff000000e0c7429 */ /* 0x000fd00000000100 */
[----:B------:R-:W-:-:S06]  /*0c20*/  DSETP.GEU.AND P0, PT, R12, R16, PT ;  /* 0x000000100c00722a */ /* 0x000fcc0003f0e000 */
[----:B------:R-:W-:Y:S02]  /*0c30*/  FSEL R13, R13, R17, !P0 ;  /* 0x000000110d0d7208 */ /* 0x000fe40004000000 */
[----:B------:R-:W-:Y:S02]  /*0c40*/  SEL R2, R21, R18, !P0 ;  /* 0x0000001215027207 */ /* 0x000fe40004000000 */
[----:B------:R-:W-:Y:S01]  /*0c50*/  SEL R0, R4, RZ, P0 ;  /* 0x000000ff04007207 */ /* 0x000fe20000000000 */
[----:B------:R-:W-:Y:S01]  /*0c60*/  IMAD.MOV.U32 R21, RZ, RZ, R13 ;  /* 0x000000ffff157224 */ /* 0x000fe200078e000d */
[----:B------:R-:W-:-:S07]  /*0c70*/  FSEL R20, R12, R16, !P0 ;  /* 0x000000100c147208 */ /* 0x000fce0004000000 */
.L_x_9:
[----:B------:R-:W-:Y:S05]  /*0c80*/  BSYNC.RECONVERGENT B0 ;  /* 0x0000000000007941 */ /* 0x000fea0003800200 */
.L_x_7:
[----:B------:R-:W-:Y:S02]  /*0c90*/  VIADD R3, R3, 0x2 ;  /* 0x0000000203037836 */ /* 0x000fe40000000000 */
[----:B------:R-:W-:-:S07]  /*0ca0*/  VIADD R5, R5, 0x2 ;  /* 0x0000000205057836 */ /* 0x000fce0000000000 */
.L_x_6:
[----:B------:R-:W0:Y:S02]  /*0cb0*/  LDCU UR4, c[0x0][0x384] ;  /* 0x00007080ff0477ac */ /* 0x000e240008000800 */
[----:B0-----:R-:W-:-:S04]  /*0cc0*/  ULOP3.LUT UR4, UR4, 0x1, URZ, 0xc0, !UPT ;  /* 0x0000000104047892 */ /* 0x001fc8000f8ec0ff */
[----:B------:R-:W-:-:S09]  /*0cd0*/  UISETP.NE.U32.AND UP0, UPT, UR4, 0x1, UPT ;  /* 0x000000010400788c */ /* 0x000fd2000bf05070 */
[----:B------:R-:W-:Y:S05]  /*0ce0*/  BRA.U UP0, `(.L_x_0) ;  /* 0x0000000100707547 */ /* 0x000fea000b800000 */
[----:B------:R-:W0:Y:S02]  /*0cf0*/  LDC.64 R12, c[0x0][0x388] ;  /* 0x0000e200ff0c7b82 */ /* 0x000e240000000a00 */
[----:B0-----:R-:W-:-:S06]  /*0d00*/  IMAD.WIDE R12, R3, 0x4, R12 ;  /* 0x00000004030c7825 */ /* 0x001fcc00078e020c */
[----:B------:R-:W2:Y:S01]  /*0d10*/  LDG.E R12, desc[UR10][R12.64] ;  /* 0x0000000a0c0c7981 */ /* 0x000ea2000c1e1900 */
[----:B------:R-:W-:Y:S01]  /*0d20*/  BSSY.RECONVERGENT B0, `(.L_x_0) ;  /* 0x0000018000007945 */ /* 0x000fe20003800200 */
[----:B--2---:R-:W0:Y:S02]  /*0d30*/  LDC.U8 R3, c[0x3][R12] ;  /* 0x00c000000c037b82 */ /* 0x004e240000000000 */
[----:B0-----:R-:W-:-:S13]  /*0d40*/  ISETP.NE.AND P0, PT, R3, RZ, PT ;  /* 0x000000ff0300720c */ /* 0x001fda0003f05270 */
[----:B------:R-:W-:Y:S05]  /*0d50*/  @!P0 BRA `(.L_x_10) ;  /* 0x0000000000288947 */ /* 0x000fea0003800000 */
[----:B------:R-:W-:Y:S02]  /*0d60*/  UMOV UR4, 0x1b50 ;  /* 0x00001b5000047882 */ /* 0x000fe40000000000 */
[----:B------:R-:W-:-:S04]  /*0d70*/  LEA R3, R12, UR4, 0x3 ;  /* 0x000000040c037c11 */ /* 0x000fc8000f8e18ff */
[----:B------:R-:W0:Y:S02]  /*0d80*/  LDC.64 R12, c[0x3][R3] ;  /* 0x00c00000030c7b82 */ /* 0x000e240000000a00 */
[----:B0-----:R-:W-:-:S08]  /*0d90*/  DADD R12, -R12, R14 ;  /* 0x000000000c0c7229 */ /* 0x001fd0000000010e */
[----:B------:R-:W-:-:S06]  /*0da0*/  DSETP.GEU.AND P0, PT, R12, R20, PT ;  /* 0x000000140c00722a */ /* 0x000fcc0003f0e000 */
[----:B------:R-:W-:Y:S02]  /*0db0*/  SEL R0, R0, 0x1, P0 ;  /* 0x0000000100007807 */ /* 0x000fe40000000000 */
[----:B------:R-:W-:Y:S02]  /*0dc0*/  FSEL R20, R12, R20, !P0 ;  /* 0x000000140c147208 */ /* 0x000fe40004000000 */
[----:B------:R-:W-:Y:S02]  /*0dd0*/  FSEL R21, R13, R21, !P0 ;  /* 0x000000150d157208 */ /* 0x000fe40004000000 */
[----:B------:R-:W-:Y:S01]  /*0de0*/  SEL R2, R5, R2, !P0 ;  /* 0x0000000205027207 */ /* 0x000fe20004000000 */
[----:B------:R-:W-:Y:S06]  /*0df0*/  BRA `(.L_x_11) ;  /* 0x0000000000287947 */ /* 0x000fec0003800000 */
.L_x_10:
[----:B------:R-:W-:Y:S02]  /*0e00*/  UMOV UR4, 0x1b50 ;  /* 0x00001b5000047882 */ /* 0x000fe40000000000 */
[----:B------:R-:W-:-:S06]  /*0e10*/  LEA R12, R12, UR4, 0x3 ;  /* 0x000000040c0c7c11 */ /* 0x000fcc000f8e18ff */
        /* <DEDUP_REMOVED lines=8> */
.L_x_11:
[----:B------:R-:W-:Y:S05]  /*0ea0*/  BSYNC.RECONVERGENT B0 ;  /* 0x0000000000007941 */ /* 0x000fea0003800200 */
.L_x_0:
[----:B------:R-:W-:Y:S04]  /*0eb0*/  STG.E desc[UR10][R8.64], R2 ;  /* 0x0000000208007986 */ /* 0x000fe8000c10190a */
[----:B------:R-:W-:Y:S04]  /*0ec0*/  STG.E.U8 desc[UR10][R10.64], R0 ;  /* 0x000000000a007986 */ /* 0x000fe8000c10110a */
[----:B------:R-:W-:Y:S01]  /*0ed0*/  STG.E.64 desc[UR10][R6.64], R20 ;  /* 0x0000001406007986 */ /* 0x000fe2000c101b0a */
[----:B------:R-:W-:Y:S05]  /*0ee0*/  EXIT ;  /* 0x000000000000794d */ /* 0x000fea0003800000 */
.L_x_12:
[----:B------:R-:W-:-:S00]  /*0ef0*/  BRA `(.L_x_12) ;  /* 0xfffffffc00fc7947 */ /* 0x000fc0000383ffff */
[----:B------:R-:W-:-:S00]  /*0f00*/  NOP ;  /* 0x0000000000007918 */ /* 0x000fc00000000000 */
[----:B------:R-:W-:-:S00]  /*0f10*/  NOP ;  /* 0x0000000000007918 */ /* 0x000fc00000000000 */
[----:B------:R-:W-:-:S00]  /*0f20*/  NOP ;  /* 0x0000000000007918 */ /* 0x000fc00000000000 */
[----:B------:R-:W-:-:S00]  /*0f30*/  NOP ;  /* 0x0000000000007918 */ /* 0x000fc00000000000 */
[----:B------:R-:W-:-:S00]  /*0f40*/  NOP ;  /* 0x0000000000007918 */ /* 0x000fc00000000000 */
[----:B------:R-:W-:-:S00]  /*0f50*/  NOP ;  /* 0x0000000000007918 */ /* 0x000fc00000000000 */
[----:B------:R-:W-:-:S00]  /*0f60*/  NOP ;  /* 0x0000000000007918 */ /* 0x000fc00000000000 */
[----:B------:R-:W-:-:S00]  /*0f70*/  NOP ;  /* 0x0000000000007918 */ /* 0x000fc00000000000 */
.L_x_13:


//--------------------- .nv.shared.reserved.0     --------------------------
	.section	.nv.shared.reserved.0,"aw",@nobits
	.weak		__nv_reservedSMEM_offset_0_alias
	.size		__nv_reservedSMEM_offset_0_alias, 0, 64
	.other		__nv_reservedSMEM_offset_0_alias,@"STO_CUDA_RESERVED_SHARED STV_DEFAULT"
__nv_reservedSMEM_offset_0_alias:
	.zero		0
	.zero		64


//--------------------- .nv.constant0._Z15KernelWeakTrainiiPidS_PbPd --------------------------
	.section	.nv.constant0._Z15KernelWeakTrainiiPidS_PbPd,"a",@progbits
	.sectionflags	@""
	.align	4
.nv.constant0._Z15KernelWeakTrainiiPidS_PbPd:
	.zero		944


//--------------------- SYMBOLS --------------------------

	.type		.nv.reservedSmem.offset0,@object
	.size		.nv.reservedSmem.offset0,0x4
